//
// Generated by NVIDIA NVVM Compiler
//
// Compiler Build ID: CL-36424714
// Cuda compilation tools, release 13.0, V13.0.88
// Based on NVVM 20.0.0
//

.version 9.0
.target sm_100
.address_size 64

	// .globl	_Z16wmma_gemm_kernelPK6__halfS1_Pfiii

.visible .entry _Z16wmma_gemm_kernelPK6__halfS1_Pfiii(
	.param .u64 .ptr .align 1 _Z16wmma_gemm_kernelPK6__halfS1_Pfiii_param_0,
	.param .u64 .ptr .align 1 _Z16wmma_gemm_kernelPK6__halfS1_Pfiii_param_1,
	.param .u64 .ptr .align 1 _Z16wmma_gemm_kernelPK6__halfS1_Pfiii_param_2,
	.param .u32 _Z16wmma_gemm_kernelPK6__halfS1_Pfiii_param_3,
	.param .u32 _Z16wmma_gemm_kernelPK6__halfS1_Pfiii_param_4,
	.param .u32 _Z16wmma_gemm_kernelPK6__halfS1_Pfiii_param_5
)
{
	.reg .pred 	%p<6>;
	.reg .b32 	%r<146>;
	.reg .b32 	%f<125>;
	.reg .b64 	%rd<47>;

	ld.param.u64 	%rd7, [_Z16wmma_gemm_kernelPK6__halfS1_Pfiii_param_0];
	ld.param.u64 	%rd8, [_Z16wmma_gemm_kernelPK6__halfS1_Pfiii_param_1];
	ld.param.u32 	%r34, [_Z16wmma_gemm_kernelPK6__halfS1_Pfiii_param_4];
	ld.param.u32 	%r35, [_Z16wmma_gemm_kernelPK6__halfS1_Pfiii_param_5];
	cvta.to.global.u64 	%rd1, %rd8;
	cvta.to.global.u64 	%rd2, %rd7;
	mov.u32 	%r36, %ctaid.y;
	shl.b32 	%r1, %r36, 4;
	setp.lt.s32 	%p1, %r35, 1;
	mov.f32 	%f117, 0f00000000;
	mov.f32 	%f118, %f117;
	mov.f32 	%f119, %f117;
	mov.f32 	%f120, %f117;
	mov.f32 	%f121, %f117;
	mov.f32 	%f122, %f117;
	mov.f32 	%f123, %f117;
	mov.f32 	%f124, %f117;
	@%p1 bra 	$L__BB0_7;
	mul.lo.s32 	%r140, %r35, %r1;
	add.s32 	%r38, %r35, -1;
	shr.u32 	%r39, %r38, 4;
	add.s32 	%r3, %r39, 1;
	and.b32  	%r4, %r3, 3;
	setp.lt.u32 	%p2, %r35, 49;
	mov.b32 	%r142, 0;
	mov.f32 	%f117, 0f00000000;
	@%p2 bra 	$L__BB0_4;
	mul.wide.u32 	%rd9, %r140, 2;
	add.s64 	%rd10, %rd9, %rd2;
	add.s64 	%rd46, %rd10, 64;
	mul.lo.s32 	%r139, %r34, 48;
	shl.b32 	%r138, %r34, 5;
	shl.b32 	%r137, %r34, 4;
	and.b32  	%r41, %r3, 536870908;
	neg.s32 	%r135, %r41;
	mov.f32 	%f117, 0f00000000;
	mov.b32 	%r136, 0;
	mov.f32 	%f118, %f117;
	mov.f32 	%f119, %f117;
	mov.f32 	%f120, %f117;
	mov.f32 	%f121, %f117;
	mov.f32 	%f122, %f117;
	mov.f32 	%f123, %f117;
	mov.f32 	%f124, %f117;
	mov.u32 	%r142, %r136;
$L__BB0_3:
	mul.wide.u32 	%rd11, %r140, 2;
	add.s64 	%rd12, %rd2, %rd11;
	cvt.s64.s32 	%rd13, %r136;
	mov.u32 	%r42, %ctaid.x;
	shl.b32 	%r43, %r42, 4;
	cvt.u64.u32 	%rd14, %r43;
	add.s64 	%rd15, %rd13, %rd14;
	shl.b64 	%rd16, %rd15, 1;
	add.s64 	%rd17, %rd1, %rd16;
	wmma.load.a.sync.aligned.row.m16n16k16.global.f16 	{%r44, %r45, %r46, %r47, %r48, %r49, %r50, %r51}, [%rd12], %r35;
	wmma.load.b.sync.aligned.col.m16n16k16.global.f16 	{%r52, %r53, %r54, %r55, %r56, %r57, %r58, %r59}, [%rd17], %r34;
	wmma.mma.sync.aligned.row.col.m16n16k16.f32.f32 {%f61, %f62, %f63, %f64, %f65, %f66, %f67, %f68}, {%r44, %r45, %r46, %r47, %r48, %r49, %r50, %r51}, {%r52, %r53, %r54, %r55, %r56, %r57, %r58, %r59}, {%f124, %f123, %f122, %f121, %f120, %f119, %f118, %f117};
	add.s64 	%rd18, %rd46, -32;
	cvt.s64.s32 	%rd19, %r137;
	add.s64 	%rd20, %rd19, %rd14;
	shl.b64 	%rd21, %rd20, 1;
	add.s64 	%rd22, %rd1, %rd21;
	wmma.load.a.sync.aligned.row.m16n16k16.global.f16 	{%r60, %r61, %r62, %r63, %r64, %r65, %r66, %r67}, [%rd18], %r35;
	wmma.load.b.sync.aligned.col.m16n16k16.global.f16 	{%r68, %r69, %r70, %r71, %r72, %r73, %r74, %r75}, [%rd22], %r34;
	wmma.mma.sync.aligned.row.col.m16n16k16.f32.f32 {%f69, %f70, %f71, %f72, %f73, %f74, %f75, %f76}, {%r60, %r61, %r62, %r63, %r64, %r65, %r66, %r67}, {%r68, %r69, %r70, %r71, %r72, %r73, %r74, %r75}, {%f61, %f62, %f63, %f64, %f65, %f66, %f67, %f68};
	cvt.s64.s32 	%rd23, %r138;
	add.s64 	%rd24, %rd23, %rd14;
	shl.b64 	%rd25, %rd24, 1;
	add.s64 	%rd26, %rd1, %rd25;
	wmma.load.a.sync.aligned.row.m16n16k16.global.f16 	{%r76, %r77, %r78, %r79, %r80, %r81, %r82, %r83}, [%rd46], %r35;
	wmma.load.b.sync.aligned.col.m16n16k16.global.f16 	{%r84, %r85, %r86, %r87, %r88, %r89, %r90, %r91}, [%rd26], %r34;
	wmma.mma.sync.aligned.row.col.m16n16k16.f32.f32 {%f77, %f78, %f79, %f80, %f81, %f82, %f83, %f84}, {%r76, %r77, %r78, %r79, %r80, %r81, %r82, %r83}, {%r84, %r85, %r86, %r87, %r88, %r89, %r90, %r91}, {%f69, %f70, %f71, %f72, %f73, %f74, %f75, %f76};
	add.s64 	%rd27, %rd46, 32;
	cvt.s64.s32 	%rd28, %r139;
	add.s64 	%rd29, %rd28, %rd14;
	shl.b64 	%rd30, %rd29, 1;
	add.s64 	%rd31, %rd1, %rd30;
	wmma.load.a.sync.aligned.row.m16n16k16.global.f16 	{%r92, %r93, %r94, %r95, %r96, %r97, %r98, %r99}, [%rd27], %r35;
	wmma.load.b.sync.aligned.col.m16n16k16.global.f16 	{%r100, %r101, %r102, %r103, %r104, %r105, %r106, %r107}, [%rd31], %r34;
	wmma.mma.sync.aligned.row.col.m16n16k16.f32.f32 {%f124, %f123, %f122, %f121, %f120, %f119, %f118, %f117}, {%r92, %r93, %r94, %r95, %r96, %r97, %r98, %r99}, {%r100, %r101, %r102, %r103, %r104, %r105, %r106, %r107}, {%f77, %f78, %f79, %f80, %f81, %f82, %f83, %f84};
	add.s32 	%r142, %r142, 64;
	add.s64 	%rd46, %rd46, 128;
	add.s32 	%r140, %r140, 64;
	shl.b32 	%r108, %r34, 6;
	add.s32 	%r139, %r139, %r108;
	add.s32 	%r138, %r138, %r108;
	add.s32 	%r137, %r137, %r108;
	add.s32 	%r136, %r136, %r108;
	add.s32 	%r135, %r135, 4;
	setp.ne.s32 	%p3, %r135, 0;
	@%p3 bra 	$L__BB0_3;
$L__BB0_4:
	setp.eq.s32 	%p4, %r4, 0;
	@%p4 bra 	$L__BB0_7;
	mul.lo.s32 	%r145, %r142, %r34;
	shl.b32 	%r25, %r34, 4;
	mov.u32 	%r109, %ctaid.y;
	mul.lo.s32 	%r110, %r109, %r35;
	shl.b32 	%r111, %r110, 4;
	add.s32 	%r144, %r142, %r111;
	neg.s32 	%r143, %r4;
$L__BB0_6:
	.pragma "nounroll";
	mul.wide.u32 	%rd32, %r144, 2;
	add.s64 	%rd33, %rd2, %rd32;
	cvt.s64.s32 	%rd34, %r145;
	mov.u32 	%r112, %ctaid.x;
	shl.b32 	%r113, %r112, 4;
	cvt.u64.u32 	%rd35, %r113;
	add.s64 	%rd36, %rd34, %rd35;
	shl.b64 	%rd37, %rd36, 1;
	add.s64 	%rd38, %rd1, %rd37;
	wmma.load.a.sync.aligned.row.m16n16k16.global.f16 	{%r114, %r115, %r116, %r117, %r118, %r119, %r120, %r121}, [%rd33], %r35;
	wmma.load.b.sync.aligned.col.m16n16k16.global.f16 	{%r122, %r123, %r124, %r125, %r126, %r127, %r128, %r129}, [%rd38], %r34;
	wmma.mma.sync.aligned.row.col.m16n16k16.f32.f32 {%f124, %f123, %f122, %f121, %f120, %f119, %f118, %f117}, {%r114, %r115, %r116, %r117, %r118, %r119, %r120, %r121}, {%r122, %r123, %r124, %r125, %r126, %r127, %r128, %r129}, {%f124, %f123, %f122, %f121, %f120, %f119, %f118, %f117};
	add.s32 	%r145, %r145, %r25;
	add.s32 	%r144, %r144, 16;
	add.s32 	%r143, %r143, 1;
	setp.ne.s32 	%p5, %r143, 0;
	@%p5 bra 	$L__BB0_6;
$L__BB0_7:
	ld.param.u64 	%rd45, [_Z16wmma_gemm_kernelPK6__halfS1_Pfiii_param_2];
	cvta.to.global.u64 	%rd39, %rd45;
	mov.u32 	%r130, %ctaid.y;
	mul.lo.s32 	%r131, %r130, %r34;
	shl.b32 	%r132, %r131, 4;
	cvt.s64.s32 	%rd40, %r132;
	mov.u32 	%r133, %ctaid.x;
	shl.b32 	%r134, %r133, 4;
	cvt.u64.u32 	%rd41, %r134;
	add.s64 	%rd42, %rd40, %rd41;
	shl.b64 	%rd43, %rd42, 2;
	add.s64 	%rd44, %rd39, %rd43;
	wmma.store.d.sync.aligned.row.m16n16k16.global.f32 	[%rd44], {%f124, %f123, %f122, %f121, %f120, %f119, %f118, %f117}, %r34;
	ret;

}


// ===== COMPILED SASS (sm_100) =====

	.target	sm_100

	.elftype	@"ET_EXEC"


//--------------------- .note.nv.tkinfo           --------------------------
	.section	.note.nv.tkinfo,"",@"SHT_NOTE"
	.sectionflags	@"SHF_NOTE_NV_TKINFO"
	.tkinfo
        /*0018*/ 	.word	0x00000002
        /*0030*/ 	.string	""
        /*0030*/ 	.string	"ptxas"
        /*0030*/ 	.string	"Cuda compilation tools, release 13.0, V13.0.88"
        /*0030*/ 	.string	"Build cuda_13.0.r13.0/compiler.36424714_0"
        /*0030*/ 	.string	"-arch sm_100 -m 64 "



//--------------------- .note.nv.cuinfo           --------------------------
	.section	.note.nv.cuinfo,"",@"SHT_NOTE"
	.sectionflags	@"SHF_NOTE_NV_CUINFO"
        /*0018*/ 	.short	0x0002
        /*001a*/ 	.short	0x0064
        /*001c*/ 	.short	0x0082
	.zero		2


//--------------------- .nv.info                  --------------------------
	.section	.nv.info,"",@"SHT_CUDA_INFO"
	.align	4


	//----- nvinfo : EIATTR_REGCOUNT
	.align		4
        /*0000*/ 	.byte	0x04, 0x2f
        /*0002*/ 	.short	(.L_1 - .L_0)
	.align		4
.L_0:
        /*0004*/ 	.word	index@(_Z16wmma_gemm_kernelPK6__halfS1_Pfiii)
        /*0008*/ 	.word	0x00000020


	//----- nvinfo : EIATTR_FRAME_SIZE
	.align		4
.L_1:
        /*000c*/ 	.byte	0x04, 0x11
        /*000e*/ 	.short	(.L_3 - .L_2)
	.align		4
.L_2:
        /*0010*/ 	.word	index@(_Z16wmma_gemm_kernelPK6__halfS1_Pfiii)
        /*0014*/ 	.word	0x00000000


	//----- nvinfo : EIATTR_MIN_STACK_SIZE
	.align		4
.L_3:
        /*0018*/ 	.byte	0x04, 0x12
        /*001a*/ 	.short	(.L_5 - .L_4)
	.align		4
.L_4:
        /*001c*/ 	.word	index@(_Z16wmma_gemm_kernelPK6__halfS1_Pfiii)
        /*0020*/ 	.word	0x00000000
.L_5:


//--------------------- .nv.compat                --------------------------
	.section	.nv.compat,"",@"SHT_CUDA_COMPAT_INFO"
	.align	4
        /*0000*/ 	.byte	0x02, 0x09, 0x00, 0x00, 0x02, 0x02, 0x01, 0x00, 0x02, 0x05, 0x05, 0x00, 0x03, 0x07, 0x01, 0x01
        /*0010*/ 	.byte	0x02, 0x03, 0x00, 0x00, 0x02, 0x06, 0x01, 0x00, 0x04, 0x0b, 0x08, 0x00, 0x09, 0x00, 0x00, 0x00
        /*0020*/ 	.byte	0x00, 0x00, 0x00, 0x00


//--------------------- .nv.info._Z16wmma_gemm_kernelPK6__halfS1_Pfiii --------------------------
	.section	.nv.info._Z16wmma_gemm_kernelPK6__halfS1_Pfiii,"",@"SHT_CUDA_INFO"
	.sectionflags	@""
	.align	4


	//----- nvinfo : EIATTR_CUDA_API_VERSION
	.align		4
        /*0000*/ 	.byte	0x04, 0x37
        /*0002*/ 	.short	(.L_7 - .L_6)
.L_6:
        /*0004*/ 	.word	0x00000082


	//----- nvinfo : EIATTR_KPARAM_INFO
	.align		4
.L_7:
        /*0008*/ 	.byte	0x04, 0x17
        /*000a*/ 	.short	(.L_9 - .L_8)
.L_8:
        /*000c*/ 	.word	0x00000000
        /*0010*/ 	.short	0x0005
        /*0012*/ 	.short	0x0020
        /*0014*/ 	.byte	0x00, 0xf0, 0x11, 0x00


	//----- nvinfo : EIATTR_KPARAM_INFO
	.align		4
.L_9:
        /*0018*/ 	.byte	0x04, 0x17
        /*001a*/ 	.short	(.L_11 - .L_10)
.L_10:
        /*001c*/ 	.word	0x00000000
        /*0020*/ 	.short	0x0004
        /*0022*/ 	.short	0x001c
        /*0024*/ 	.byte	0x00, 0xf0, 0x11, 0x00


	//----- nvinfo : EIATTR_KPARAM_INFO
	.align		4
.L_11:
        /*0028*/ 	.byte	0x04, 0x17
        /*002a*/ 	.short	(.L_13 - .L_12)
.L_12:
        /*002c*/ 	.word	0x00000000
        /*0030*/ 	.short	0x0003
        /*0032*/ 	.short	0x0018
        /*0034*/ 	.byte	0x00, 0xf0, 0x11, 0x00


	//----- nvinfo : EIATTR_KPARAM_INFO
	.align		4
.L_13:
        /*0038*/ 	.byte	0x04, 0x17
        /*003a*/ 	.short	(.L_15 - .L_14)
.L_14:
        /*003c*/ 	.word	0x00000000
        /*0040*/ 	.short	0x0002
        /*0042*/ 	.short	0x0010
        /*0044*/ 	.byte	0x00, 0xf5, 0x21, 0x00


	//----- nvinfo : EIATTR_KPARAM_INFO
	.align		4
.L_15:
        /*0048*/ 	.byte	0x04, 0x17
        /*004a*/ 	.short	(.L_17 - .L_16)
.L_16:
        /*004c*/ 	.word	0x00000000
        /*0050*/ 	.short	0x0001
        /*0052*/ 	.short	0x0008
        /*0054*/ 	.byte	0x00, 0xf5, 0x21, 0x00


	//----- nvinfo : EIATTR_KPARAM_INFO
	.align		4
.L_17:
        /*0058*/ 	.byte	0x04, 0x17
        /*005a*/ 	.short	(.L_19 - .L_18)
.L_18:
        /*005c*/ 	.word	0x00000000
        /*0060*/ 	.short	0x0000
        /*0062*/ 	.short	0x0000
        /*0064*/ 	.byte	0x00, 0xf5, 0x21, 0x00


	//----- nvinfo : EIATTR_SPARSE_MMA_MASK
	.align		4
.L_19:
        /*0068*/ 	.byte	0x03, 0x50
        /*006a*/ 	.short	0x0000


	//----- nvinfo : EIATTR_WMMA_USED
	.align		4
        /*006c*/ 	.byte	0x01, 0x2b
	.zero		2


	//----- nvinfo : EIATTR_MAXREG_COUNT
	.align		4
        /*0070*/ 	.byte	0x03, 0x1b
        /*0072*/ 	.short	0x00ff


	//----- nvinfo : EIATTR_MERCURY_ISA_VERSION
	.align		4
        /*0074*/ 	.byte	0x03, 0x5f
        /*0076*/ 	.short	0x0101


	//----- nvinfo : EIATTR_VRC_CTA_INIT_COUNT
	.align		4
        /*0078*/ 	.byte	0x02, 0x4a
	.zero		1
	.zero		1


	//----- nvinfo : EIATTR_EXIT_INSTR_OFFSETS
	.align		4
        /*007c*/ 	.byte	0x04, 0x1c
        /*007e*/ 	.short	(.L_21 - .L_20)


	//   ....[0]....
.L_20:
        /*0080*/ 	.word	0x00000d60


	//----- nvinfo : EIATTR_CBANK_PARAM_SIZE
	.align		4
.L_21:
        /*0084*/ 	.byte	0x03, 0x19
        /*0086*/ 	.short	0x0024


	//----- nvinfo : EIATTR_PARAM_CBANK
	.align		4
        /*0088*/ 	.byte	0x04, 0x0a
        /*008a*/ 	.short	(.L_23 - .L_22)
	.align		4
.L_22:
        /*008c*/ 	.word	index@(.nv.constant0._Z16wmma_gemm_kernelPK6__halfS1_Pfiii)
        /*0090*/ 	.short	0x0380
        /*0092*/ 	.short	0x0024


	//----- nvinfo : EIATTR_SW_WAR
	.align		4
.L_23:
        /*0094*/ 	.byte	0x04, 0x36
        /*0096*/ 	.short	(.L_25 - .L_24)
.L_24:
        /*0098*/ 	.word	0x00000008
.L_25:


//--------------------- .nv.callgraph             --------------------------
	.section	.nv.callgraph,"",@"SHT_CUDA_CALLGRAPH"
	.align	4
	.sectionentsize	8
	.align		4
        /*0000*/ 	.word	0x00000000
	.align		4
        /*0004*/ 	.word	0xffffffff
	.align		4
        /*0008*/ 	.word	0x00000000
	.align		4
        /*000c*/ 	.word	0xfffffffe
	.align		4
        /*0010*/ 	.word	0x00000000
	.align		4
        /*0014*/ 	.word	0xfffffffd
	.align		4
        /*0018*/ 	.word	0x00000000
	.align		4
        /*001c*/ 	.word	0xfffffffc


//--------------------- .text._Z16wmma_gemm_kernelPK6__halfS1_Pfiii --------------------------
	.section	.text._Z16wmma_gemm_kernelPK6__halfS1_Pfiii,"ax",@progbits
	.align	128
        .global         _Z16wmma_gemm_kernelPK6__halfS1_Pfiii
        .type           _Z16wmma_gemm_kernelPK6__halfS1_Pfiii,@function
        .size           _Z16wmma_gemm_kernelPK6__halfS1_Pfiii,(.L_x_5 - _Z16wmma_gemm_kernelPK6__halfS1_Pfiii)
        .other          _Z16wmma_gemm_kernelPK6__halfS1_Pfiii,@"STO_CUDA_ENTRY STV_DEFAULT"
_Z16wmma_gemm_kernelPK6__halfS1_Pfiii:
.text._Z16wmma_gemm_kernelPK6__halfS1_Pfiii:
[----:B------:R-:W-:Y:S01]  /*0000*/  LDC R1, c[0x0][0x37c] ;  /* 0x0000df00ff017b82 */ /* 0x000fe20000000800 */
[----:B------:R-:W0:Y:S07]  /*0010*/  LDCU UR26, c[0x0][0x3a0] ;  /* 0x00007400ff1a77ac */ /* 0x000e2e0008000800 */
[----:B------:R-:W1:Y:S01]  /*0020*/  S2UR UR24, SR_CTAID.Y ;  /* 0x00000000001879c3 */ /* 0x000e620000002600 */
[----:B------:R-:W-:Y:S02]  /*0030*/  CS2R R10, SRZ ;  /* 0x00000000000a7805 */ /* 0x000fe4000001ff00 */
[----:B------:R-:W-:-:S02]  /*0040*/  CS2R R8, SRZ ;  /* 0x0000000000087805 */ /* 0x000fc4000001ff00 */
[----:B------:R-:W-:Y:S02]  /*0050*/  CS2R R6, SRZ ;  /* 0x0000000000067805 */ /* 0x000fe4000001ff00 */
[----:B------:R-:W-:Y:S01]  /*0060*/  CS2R R4, SRZ ;  /* 0x0000000000047805 */ /* 0x000fe2000001ff00 */
[----:B------:R-:W2:Y:S01]  /*0070*/  LDCU.64 UR14, c[0x0][0x358] ;  /* 0x00006b00ff0e77ac */ /* 0x000ea20008000a00 */
[----:B0-----:R-:W-:-:S09]  /*0080*/  UISETP.GE.AND UP0, UPT, UR26, 0x1, UPT ;  /* 0x000000011a00788c */ /* 0x001fd2000bf06270 */
[----:B------:R-:W-:Y:S05]  /*0090*/  BRA.U !UP0, `(.L_x_0) ;  /* 0x0000000908d87547 */ /* 0x000fea000b800000 */
[----:B------:R-:W-:Y:S01]  /*00a0*/  UISETP.GE.U32.AND UP1, UPT, UR26, 0x31, UPT ;  /* 0x000000311a00788c */ /* 0x000fe2000bf26070 */
[----:B------:R-:W-:Y:S01]  /*00b0*/  IMAD.MOV.U32 R11, RZ, RZ, RZ ;  /* 0x000000ffff0b7224 */ /* 0x000fe200078e00ff */
[----:B------:R-:W-:Y:S02]  /*00c0*/  UIADD3 UR4, UPT, UPT, UR26, -0x1, URZ ;  /* 0xffffffff1a047890 */ /* 0x000fe4000fffe0ff */
[----:B------:R-:W-:Y:S02]  /*00d0*/  UIADD3 UR5, UPT, UPT, UR26, -0x1, URZ ;  /* 0xffffffff1a057890 */ /* 0x000fe4000fffe0ff */
[----:B------:R-:W-:Y:S02]  /*00e0*/  ULEA.HI UR4, UR4, 0x1, URZ, 0x1c ;  /* 0x0000000104047891 */ /* 0x000fe4000f8fe0ff */
[----:B------:R-:W-:Y:S02]  /*00f0*/  ULEA.HI UR5, UR5, 0x1, URZ, 0x1c ;  /* 0x0000000105057891 */ /* 0x000fe4000f8fe0ff */
[----:B------:R-:W-:-:S03]  /*0100*/  ULOP3.LUT UR12, UR4, 0x3, URZ, 0xc0, !UPT ;  /* 0x00000003040c7892 */ /* 0x000fc6000f8ec0ff */
[----:B------:R-:W-:Y:S01]  /*0110*/  UMOV UR4, URZ ;  /* 0x000000ff00047c82 */ /* 0x000fe20008000000 */
[----:B------:R-:W-:Y:S01]  /*0120*/  UISETP.NE.AND UP0, UPT, UR12, URZ, UPT ;  /* 0x000000ff0c00728c */ /* 0x000fe2000bf05270 */
[----:B------:R-:W-:Y:S10]  /*0130*/  BRA.U !UP1, `(.L_x_1) ;  /* 0x0000000509f07547 */ /* 0x000ff4000b800000 */
[----:B------:R-:W0:Y:S01]  /*0140*/  S2R R17, SR_LANEID ;  /* 0x0000000000117919 */ /* 0x000e220000000000 */
[----:B------:R-:W3:Y:S01]  /*0150*/  LDCU UR27, c[0x0][0x39c] ;  /* 0x00007380ff1b77ac */ /* 0x000ee20008000800 */
[----:B------:R-:W4:Y:S01]  /*0160*/  S2UR UR8, SR_CTAID.X ;  /* 0x00000000000879c3 */ /* 0x000f220000002500 */
[----:B------:R-:W-:Y:S01]  /*0170*/  IMAD.MOV.U32 R3, RZ, RZ, RZ ;  /* 0x000000ffff037224 */ /* 0x000fe200078e00ff */
[----:B------:R-:W-:Y:S01]  /*0180*/  CS2R R10, SRZ ;  /* 0x00000000000a7805 */ /* 0x000fe2000001ff00 */
[----:B------:R-:W5:Y:S01]  /*0190*/  LDCU.64 UR16, c[0x0][0x380] ;  /* 0x00007000ff1077ac */ /* 0x000f620008000a00 */
[----:B------:R-:W-:Y:S02]  /*01a0*/  CS2R R8, SRZ ;  /* 0x0000000000087805 */ /* 0x000fe4000001ff00 */
[----:B------:R-:W-:Y:S01]  /*01b0*/  CS2R R6, SRZ ;  /* 0x0000000000067805 */ /* 0x000fe2000001ff00 */
[----:B-1----:R-:W-:Y:S02]  /*01c0*/  USHF.L.U32 UR4, UR24, 0x4, URZ ;  /* 0x0000000418047899 */ /* 0x002fe400080006ff */
[----:B------:R-:W-:-:S02]  /*01d0*/  ULOP3.LUT UR7, UR5, 0x1ffffffc, URZ, 0xc0, !UPT ;  /* 0x1ffffffc05077892 */ /* 0x000fc4000f8ec0ff */
[----:B------:R-:W-:Y:S02]  /*01e0*/  USHF.R.U32.HI UR5, URZ, 0x1, UR26 ;  /* 0x00000001ff057899 */ /* 0x000fe4000801161a */
[----:B------:R-:W-:Y:S01]  /*01f0*/  UIMAD UR6, UR4, UR26, URZ ;  /* 0x0000001a040672a4 */ /* 0x000fe2000f8e02ff */
[----:B------:R-:W1:Y:S01]  /*0200*/  LDCU.64 UR18, c[0x0][0x388] ;  /* 0x00007100ff1277ac */ /* 0x000e620008000a00 */
[----:B---3--:R-:W-:Y:S02]  /*0210*/  USHF.R.U32.HI UR4, URZ, 0x1, UR27 ;  /* 0x00000001ff047899 */ /* 0x008fe4000801161b */
[----:B------:R-:W-:Y:S02]  /*0220*/  UIMAD UR13, UR27, 0x30, URZ ;  /* 0x000000301b0d78a4 */ /* 0x000fe4000f8e02ff */
[----:B------:R-:W-:Y:S02]  /*0230*/  USHF.L.U32 UR20, UR27, 0x5, URZ ;  /* 0x000000051b147899 */ /* 0x000fe400080006ff */
[----:B------:R-:W-:-:S02]  /*0240*/  USHF.L.U32 UR21, UR27, 0x4, URZ ;  /* 0x000000041b157899 */ /* 0x000fc400080006ff */
[----:B------:R-:W-:Y:S02]  /*0250*/  UIADD3 UR7, UPT, UPT, -UR7, URZ, URZ ;  /* 0x000000ff07077290 */ /* 0x000fe4000fffe1ff */
[----:B----4-:R-:W-:Y:S01]  /*0260*/  USHF.L.U32 UR8, UR8, 0x4, URZ ;  /* 0x0000000408087899 */ /* 0x010fe200080006ff */
[----:B0-----:R-:W-:Y:S02]  /*0270*/  LOP3.LUT R2, R17, 0x3, RZ, 0xc0, !PT ;  /* 0x0000000311027812 */ /* 0x001fe400078ec0ff */
[----:B------:R-:W-:-:S05]  /*0280*/  SHF.R.U32.HI R17, RZ, 0x2, R17 ;  /* 0x00000002ff117819 */ /* 0x000fca0000011611 */
[----:B------:R-:W-:-:S04]  /*0290*/  IMAD.WIDE.U32 R4, R17, UR5, R2 ;  /* 0x0000000511047c25 */ /* 0x000fc8000f8e0002 */
[----:B------:R-:W-:Y:S01]  /*02a0*/  IMAD.WIDE.U32 R16, R17, UR4, R2 ;  /* 0x0000000411107c25 */ /* 0x000fe2000f8e0002 */
[----:B-----5:R-:W-:Y:S01]  /*02b0*/  UIMAD.WIDE.U32 UR4, UR6, 0x2, UR16 ;  /* 0x00000002060478a5 */ /* 0x020fe2000f8e0010 */
[C---:B------:R-:W-:Y:S02]  /*02c0*/  SHF.L.U64.HI R0, R4.reuse, 0x2, R5 ;  /* 0x0000000204007819 */ /* 0x040fe40000010205 */
[----:B------:R-:W-:Y:S01]  /*02d0*/  IMAD.SHL.U32 R2, R4, 0x4, RZ ;  /* 0x0000000404027824 */ /* 0x000fe200078e00ff */
[----:B------:R-:W-:Y:S01]  /*02e0*/  UIADD3 UR25, UP1, UPT, UR4, 0x40, URZ ;  /* 0x0000004004197890 */ /* 0x000fe2000ff3e0ff */
[C---:B------:R-:W-:Y:S01]  /*02f0*/  SHF.L.U64.HI R3, R16.reuse, 0x2, R17 ;  /* 0x0000000210037819 */ /* 0x040fe20000010211 */
[----:B------:R-:W-:Y:S01]  /*0300*/  IMAD.SHL.U32 R16, R16, 0x4, RZ ;  /* 0x0000000410107824 */ /* 0x000fe200078e00ff */
[----:B------:R-:W-:Y:S01]  /*0310*/  CS2R R4, SRZ ;  /* 0x0000000000047805 */ /* 0x000fe2000001ff00 */
[----:B------:R-:W-:Y:S01]  /*0320*/  UIADD3.X UR11, UPT, UPT, URZ, UR5, URZ, UP1, !UPT ;  /* 0x00000005ff0b7290 */ /* 0x000fe20008ffe4ff */
[----:B------:R-:W-:-:S02]  /*0330*/  UMOV UR4, URZ ;  /* 0x000000ff00047c82 */ /* 0x000fc40008000000 */
[----:B-1----:R-:W-:-:S09]  /*0340*/  UMOV UR5, URZ ;  /* 0x000000ff00057c82 */ /* 0x002fd20008000000 */
.L_x_2:
[----:B------:R-:W-:Y:S01]  /*0350*/  UIMAD.WIDE.U32 UR22, UR6, 0x2, UR16 ;  /* 0x00000002061678a5 */ /* 0x000fe2000f8e0010 */
[----:B------:R-:W-:Y:S01]  /*0360*/  IMAD.U32 R27, RZ, RZ, UR26 ;  /* 0x0000001aff1b7e24 */ /* 0x000fe2000f8e00ff */
[----:B------:R-:W-:-:S04]  /*0370*/  UIADD3 UR9, UP1, UPT, UR8, UR5, URZ ;  /* 0x0000000508097290 */ /* 0x000fc8000ff3e0ff */
[----:B------:R-:W-:Y:S01]  /*0380*/  ULEA.HI.X.SX32 UR10, UR5, URZ, 0x1, UP1 ;  /* 0x000000ff050a7291 */ /* 0x000fe200088f0eff */
[----:B------:R-:W-:Y:S01]  /*0390*/  IADD3 R24, P0, PT, R2, UR22, RZ ;  /* 0x0000001602187c10 */ /* 0x000fe2000ff1e0ff */
[----:B------:R-:W-:-:S03]  /*03a0*/  ULEA UR22, UP1, UR9, UR18, 0x1 ;  /* 0x0000001209167291 */ /* 0x000fc6000f8208ff */
[----:B------:R-:W-:Y:S01]  /*03b0*/  IADD3.X R25, PT, PT, R0, UR23, RZ, P0, !PT ;  /* 0x0000001700197c10 */ /* 0x000fe200087fe4ff */
[----:B------:R-:W-:Y:S02]  /*03c0*/  ULEA.HI.X UR9, UR9, UR19, UR10, 0x1, UP1 ;  /* 0x0000001309097291 */ /* 0x000fe400088f0c0a */
[----:B------:R-:W-:Y:S01]  /*03d0*/  IADD3 R22, P0, PT, R16, UR22, RZ ;  /* 0x0000001610167c10 */ /* 0x000fe2000ff1e0ff */
[----:B------:R-:W-:Y:S01]  /*03e0*/  IMAD.WIDE.U32 R26, R27, 0x10, R24 ;  /* 0x000000101b1a7825 */ /* 0x000fe200078e0018 */
[----:B--2---:R-:W2:Y:S02]  /*03f0*/  LDG.E R12, desc[UR14][R24.64] ;  /* 0x0000000e180c7981 */ /* 0x004ea4000c1e1900 */
[----:B------:R-:W-:Y:S02]  /*0400*/  IADD3.X R23, PT, PT, R3, UR9, RZ, P0, !PT ;  /* 0x0000000903177c10 */ /* 0x000fe400087fe4ff */
[----:B------:R-:W2:Y:S04]  /*0410*/  LDG.E R14, desc[UR14][R24.64+0x10] ;  /* 0x0000100e180e7981 */ /* 0x000ea8000c1e1900 */
[----:B------:R-:W2:Y:S04]  /*0420*/  LDG.E R13, desc[UR14][R26.64] ;  /* 0x0000000e1a0d7981 */ /* 0x000ea8000c1e1900 */
[----:B------:R-:W2:Y:S04]  /*0430*/  LDG.E R15, desc[UR14][R26.64+0x10] ;  /* 0x0000100e1a0f7981 */ /* 0x000ea8000c1e1900 */
[----:B------:R-:W2:Y:S04]  /*0440*/  LDG.E R18, desc[UR14][R22.64] ;  /* 0x0000000e16127981 */ /* 0x000ea8000c1e1900 */
[----:B------:R0:W2:Y:S01]  /*0450*/  LDG.E R19, desc[UR14][R22.64+0x10] ;  /* 0x0000100e16137981 */ /* 0x0000a2000c1e1900 */
[----:B------:R-:W-:-:S04]  /*0460*/  IMAD.U32 R17, RZ, RZ, UR27 ;  /* 0x0000001bff117e24 */ /* 0x000fc8000f8e00ff */
[----:B0-----:R-:W-:-:S05]  /*0470*/  IMAD.WIDE.U32 R22, R17, 0x10, R22 ;  /* 0x0000001011167825 */ /* 0x001fca00078e0016 */
[----:B------:R-:W3:Y:S04]  /*0480*/  LDG.E R20, desc[UR14][R22.64] ;  /* 0x0000000e16147981 */ /* 0x000ee8000c1e1900 */
[----:B------:R0:W3:Y:S01]  /*0490*/  LDG.E R21, desc[UR14][R22.64+0x10] ;  /* 0x0000100e16157981 */ /* 0x0000e2000c1e1900 */
[----:B------:R-:W-:-:S04]  /*04a0*/  UIADD3 UR9, UP1, UPT, UR8, UR21, URZ ;  /* 0x0000001508097290 */ /* 0x000fc8000ff3e0ff */
[----:B------:R-:W-:Y:S02]  /*04b0*/  ULEA.HI.X.SX32 UR10, UR21, URZ, 0x1, UP1 ;  /* 0x000000ff150a7291 */ /* 0x000fe400088f0eff */
[----:B------:R-:W-:Y:S01]  /*04c0*/  ULEA UR22, UP1, UR9, UR18, 0x1 ;  /* 0x0000001209167291 */ /* 0x000fe2000f8208ff */
[----:B------:R-:W-:-:S03]  /*04d0*/  IMAD.U32 R17, RZ, RZ, UR26 ;  /* 0x0000001aff117e24 */ /* 0x000fc6000f8e00ff */
[----:B------:R-:W-:Y:S01]  /*04e0*/  ULEA.HI.X UR9, UR9, UR19, UR10, 0x1, UP1 ;  /* 0x0000001309097291 */ /* 0x000fe200088f0c0a */
[----:B--2---:R-:W-:Y:S01]  /*04f0*/  HMMA.16816.F32 R4, R12, R18, R4 ;  /* 0x000000120c04723c */ /* 0x004fe20000001804 */
[----:B------:R-:W-:-:S04]  /*0500*/  IADD3 R18, P0, PT, R2, UR25, RZ ;  /* 0x0000001902127c10 */ /* 0x000fc8000ff1e0ff */
[----:B------:R-:W-:Y:S02]  /*0510*/  IADD3.X R19, PT, PT, R0, UR11, RZ, P0, !PT ;  /* 0x0000000b00137c10 */ /* 0x000fe400087fe4ff */
[----:B------:R-:W-:Y:S01]  /*0520*/  IADD3 R28, P0, PT, R16, UR22, RZ ;  /* 0x00000016101c7c10 */ /* 0x000fe2000ff1e0ff */
[----:B0-----:R-:W-:-:S03]  /*0530*/  IMAD.WIDE.U32 R22, R17, 0x10, R18 ;  /* 0x0000001011167825 */ /* 0x001fc600078e0012 */
[----:B------:R-:W-:Y:S01]  /*0540*/  IADD3.X R29, PT, PT, R3, UR9, RZ, P0, !PT ;  /* 0x00000009031d7c10 */ /* 0x000fe200087fe4ff */
[----:B------:R-:W-:-:S04]  /*0550*/  IMAD.U32 R17, RZ, RZ, UR27 ;  /* 0x0000001bff117e24 */ /* 0x000fc8000f8e00ff */
[----:B------:R-:W2:Y:S04]  /*0560*/  LDG.E R24, desc[UR14][R28.64] ;  /* 0x0000000e1c187981 */ /* 0x000ea8000c1e1900 */
[----:B------:R0:W2:Y:S01]  /*0570*/  LDG.E R25, desc[UR14][R28.64+0x10] ;  /* 0x0000100e1c197981 */ /* 0x0000a2000c1e1900 */
[----:B---3--:R-:W-:Y:S03]  /*0580*/  HMMA.16816.F32 R8, R12, R20, R8 ;  /* 0x000000140c08723c */ /* 0x008fe60000001808 */
[----:B------:R-:W2:Y:S04]  /*0590*/  LDG.E R12, desc[UR14][R18.64+-0x20] ;  /* 0xffffe00e120c7981 */ /* 0x000ea8000c1e1900 */
[----:B------:R-:W2:Y:S01]  /*05a0*/  LDG.E R14, desc[UR14][R18.64+-0x10] ;  /* 0xfffff00e120e7981 */ /* 0x000ea2000c1e1900 */
[----:B0-----:R-:W-:-:S03]  /*05b0*/  IMAD.WIDE.U32 R28, R17, 0x10, R28 ;  /* 0x00000010111c7825 */ /* 0x001fc600078e001c */
[----:B------:R-:W2:Y:S04]  /*05c0*/  LDG.E R13, desc[UR14][R22.64+-0x20] ;  /* 0xffffe00e160d7981 */ /* 0x000ea8000c1e1900 */
[----:B------:R-:W2:Y:S04]  /*05d0*/  LDG.E R15, desc[UR14][R22.64+-0x10] ;  /* 0xfffff00e160f7981 */ /* 0x000ea8000c1e1900 */
[----:B------:R-:W3:Y:S04]  /*05e0*/  LDG.E R20, desc[UR14][R28.64] ;  /* 0x0000000e1c147981 */ /* 0x000ee8000c1e1900 */
[----:B------:R0:W3:Y:S01]  /*05f0*/  LDG.E R21, desc[UR14][R28.64+0x10] ;  /* 0x0000100e1c157981 */ /* 0x0000e2000c1e1900 */
[----:B------:R-:W-:-:S04]  /*0600*/  UIADD3 UR9, UP1, UPT, UR8, UR20, URZ ;  /* 0x0000001408097290 */ /* 0x000fc8000ff3e0ff */
[----:B------:R-:W-:Y:S02]  /*0610*/  ULEA.HI.X.SX32 UR10, UR20, URZ, 0x1, UP1 ;  /* 0x000000ff140a7291 */ /* 0x000fe400088f0eff */
[----:B------:R-:W-:-:S04]  /*0620*/  ULEA UR22, UP1, UR9, UR18, 0x1 ;  /* 0x0000001209167291 */ /* 0x000fc8000f8208ff */
[----:B------:R-:W-:Y:S02]  /*0630*/  ULEA.HI.X UR9, UR9, UR19, UR10, 0x1, UP1 ;  /* 0x0000001309097291 */ /* 0x000fe400088f0c0a */
[----:B------:R-:W-:-:S04]  /*0640*/  IADD3 R26, P0, PT, R16, UR22, RZ ;  /* 0x00000016101a7c10 */ /* 0x000fc8000ff1e0ff */
[----:B------:R-:W-:-:S03]  /*0650*/  IADD3.X R27, PT, PT, R3, UR9, RZ, P0, !PT ;  /* 0x00000009031b7c10 */ /* 0x000fc600087fe4ff */
[----:B0-----:R-:W-:Y:S01]  /*0660*/  IMAD.WIDE.U32 R28, R17, 0x10, R26 ;  /* 0x00000010111c7825 */ /* 0x001fe200078e001a */
[C---:B--2---:R-:W-:Y:S01]  /*0670*/  HMMA.16816.F32 R4, R12.reuse, R24, R4 ;  /* 0x000000180c04723c */ /* 0x044fe20000001804 */
[----:B------:R-:W2:Y:S04]  /*0680*/  LDG.E R24, desc[UR14][R26.64] ;  /* 0x0000000e1a187981 */ /* 0x000ea8000c1e1900 */
[----:B------:R-:W2:Y:S03]  /*0690*/  LDG.E R25, desc[UR14][R26.64+0x10] ;  /* 0x0000100e1a197981 */ /* 0x000ea6000c1e1900 */
[----:B---3--:R-:W-:Y:S01]  /*06a0*/  HMMA.16816.F32 R8, R12, R20, R8 ;  /* 0x000000140c08723c */ /* 0x008fe20000001808 */
[----:B------:R-:W2:Y:S04]  /*06b0*/  LDG.E R12, desc[UR14][R18.64] ;  /* 0x0000000e120c7981 */ /* 0x000ea8000c1e1900 */
[----:B------:R-:W2:Y:S04]  /*06c0*/  LDG.E R14, desc[UR14][R18.64+0x10] ;  /* 0x0000100e120e7981 */ /* 0x000ea8000c1e1900 */
[----:B------:R-:W2:Y:S04]  /*06d0*/  LDG.E R13, desc[UR14][R22.64] ;  /* 0x0000000e160d7981 */ /* 0x000ea8000c1e1900 */
[----:B------:R-:W2:Y:S04]  /*06e0*/  LDG.E R15, desc[UR14][R22.64+0x10] ;  /* 0x0000100e160f7981 */ /* 0x000ea8000c1e1900 */
[----:B------:R-:W3:Y:S04]  /*06f0*/  LDG.E R20, desc[UR14][R28.64] ;  /* 0x0000000e1c147981 */ /* 0x000ee8000c1e1900 */
[----:B------:R0:W3:Y:S01]  /*0700*/  LDG.E R21, desc[UR14][R28.64+0x10] ;  /* 0x0000100e1c157981 */ /* 0x0000e2000c1e1900 */
[----:B------:R-:W-:-:S04]  /*0710*/  UIADD3 UR9, UP1, UPT, UR8, UR13, URZ ;  /* 0x0000000d08097290 */ /* 0x000fc8000ff3e0ff */
[----:B------:R-:W-:Y:S02]  /*0720*/  ULEA.HI.X.SX32 UR10, UR13, URZ, 0x1, UP1 ;  /* 0x000000ff0d0a7291 */ /* 0x000fe400088f0eff */
[----:B------:R-:W-:-:S04]  /*0730*/  ULEA UR22, UP1, UR9, UR18, 0x1 ;  /* 0x0000001209167291 */ /* 0x000fc8000f8208ff */
[----:B------:R-:W-:Y:S01]  /*0740*/  ULEA.HI.X UR9, UR9, UR19, UR10, 0x1, UP1 ;  /* 0x0000001309097291 */ /* 0x000fe200088f0c0a */
[----:B--2---:R-:W-:Y:S01]  /*0750*/  HMMA.16816.F32 R4, R12, R24, R4 ;  /* 0x000000180c04723c */ /* 0x004fe20000001804 */
[----:B------:R-:W-:-:S04]  /*0760*/  IADD3 R24, P0, PT, R16, UR22, RZ ;  /* 0x0000001610187c10 */ /* 0x000fc8000ff1e0ff */
[----:B------:R-:W-:-:S03]  /*0770*/  IADD3.X R25, PT, PT, R3, UR9, RZ, P0, !PT ;  /* 0x0000000903197c10 */ /* 0x000fc600087fe4ff */
[----:B0-----:R-:W-:Y:S01]  /*0780*/  IMAD.WIDE.U32 R28, R17, 0x10, R24 ;  /* 0x00000010111c7825 */ /* 0x001fe200078e0018 */
[----:B---3--:R-:W-:Y:S01]  /*0790*/  HMMA.16816.F32 R8, R12, R20, R8 ;  /* 0x000000140c08723c */ /* 0x008fe20000001808 */
[----:B------:R-:W2:Y:S04]  /*07a0*/  LDG.E R20, desc[UR14][R24.64] ;  /* 0x0000000e18147981 */ /* 0x000ea8000c1e1900 */
[----:B------:R-:W2:Y:S04]  /*07b0*/  LDG.E R21, desc[UR14][R24.64+0x10] ;  /* 0x0000100e18157981 */ /* 0x000ea8000c1e1900 */
[----:B------:R-:W2:Y:S04]  /*07c0*/  LDG.E R12, desc[UR14][R18.64+0x20] ;  /* 0x0000200e120c7981 */ /* 0x000ea8000c1e1900 */
[----:B------:R-:W2:Y:S04]  /*07d0*/  LDG.E R14, desc[UR14][R18.64+0x30] ;  /* 0x0000300e120e7981 */ /* 0x000ea8000c1e1900 */
[----:B------:R-:W2:Y:S04]  /*07e0*/  LDG.E R13, desc[UR14][R22.64+0x20] ;  /* 0x0000200e160d7981 */ /* 0x000ea8000c1e1900 */
[----:B------:R-:W2:Y:S04]  /*07f0*/  LDG.E R15, desc[UR14][R22.64+0x30] ;  /* 0x0000300e160f7981 */ /* 0x000ea8000c1e1900 */
[----:B------:R-:W3:Y:S04]  /*0800*/  LDG.E R26, desc[UR14][R28.64] ;  /* 0x0000000e1c1a7981 */ /* 0x000ee8000c1e1900 */
[----:B------:R-:W3:Y:S01]  /*0810*/  LDG.E R27, desc[UR14][R28.64+0x10] ;  /* 0x0000100e1c1b7981 */ /* 0x000ee2000c1e1900 */
[----:B------:R-:W-:-:S02]  /*0820*/  UIADD3 UR25, UP1, UPT, UR25, 0x80, URZ ;  /* 0x0000008019197890 */ /* 0x000fc4000ff3e0ff */
[----:B------:R-:W-:Y:S02]  /*0830*/  UIADD3 UR7, UPT, UPT, UR7, 0x4, URZ ;  /* 0x0000000407077890 */ /* 0x000fe4000fffe0ff */
[----:B------:R-:W-:Y:S02]  /*0840*/  UIADD3.X UR11, UPT, UPT, URZ, UR11, URZ, UP1, !UPT ;  /* 0x0000000bff0b7290 */ /* 0x000fe40008ffe4ff */
[----:B------:R-:W-:Y:S02]  /*0850*/  UISETP.NE.AND UP1, UPT, UR7, URZ, UPT ;  /* 0x000000ff0700728c */ /* 0x000fe4000bf25270 */
[----:B------:R-:W-:Y:S02]  /*0860*/  UIADD3 UR4, UPT, UPT, UR4, 0x40, URZ ;  /* 0x0000004004047890 */ /* 0x000fe4000fffe0ff */
[----:B------:R-:W-:Y:S02]  /*0870*/  UIADD3 UR6, UPT, UPT, UR6, 0x40, URZ ;  /* 0x0000004006067890 */ /* 0x000fe4000fffe0ff */
[----:B------:R-:W-:-:S02]  /*0880*/  ULEA UR13, UR27, UR13, 0x6 ;  /* 0x0000000d1b0d7291 */ /* 0x000fc4000f8e30ff */
[----:B------:R-:W-:Y:S02]  /*0890*/  ULEA UR20, UR27, UR20, 0x6 ;  /* 0x000000141b147291 */ /* 0x000fe4000f8e30ff */
[----:B------:R-:W-:Y:S02]  /*08a0*/  ULEA UR21, UR27, UR21, 0x6 ;  /* 0x000000151b157291 */ /* 0x000fe4000f8e30ff */
[----:B------:R-:W-:Y:S01]  /*08b0*/  ULEA UR5, UR27, UR5, 0x6 ;  /* 0x000000051b057291 */ /* 0x000fe2000f8e30ff */
[C---:B--2---:R-:W-:Y:S08]  /*08c0*/  HMMA.16816.F32 R4, R12.reuse, R20, R4 ;  /* 0x000000140c04723c */ /* 0x044ff00000001804 */
[----:B---3--:R-:W-:Y:S01]  /*08d0*/  HMMA.16816.F32 R8, R12, R26, R8 ;  /* 0x0000001a0c08723c */ /* 0x008fe20000001808 */
[----:B------:R-:W-:-:S04]  /*08e0*/  NOP ;  /* 0x0000000000007918 */ /* 0x000fc80000000000 */
[----:B------:R-:W-:-:S15]  /*08f0*/  BRA.U UP1, `(.L_x_2) ;  /* 0xfffffff901947547 */ /* 0x000fde000b83ffff */
.L_x_1:
[----:B------:R-:W-:Y:S05]  /*0900*/  BRA.U !UP0, `(.L_x_0) ;  /* 0x0000000108bc7547 */ /* 0x000fea000b800000 */
[----:B------:R-:W0:Y:S01]  /*0910*/  S2R R0, SR_LANEID ;  /* 0x0000000000007919 */ /* 0x000e220000000000 */
[----:B------:R-:W3:Y:S01]  /*0920*/  LDCU UR13, c[0x0][0x39c] ;  /* 0x00007380ff0d77ac */ /* 0x000ee20008000800 */
[----:B------:R-:W-:Y:S01]  /*0930*/  IMAD.MOV.U32 R3, RZ, RZ, RZ ;  /* 0x000000ffff037224 */ /* 0x000fe200078e00ff */
[----:B------:R-:W-:Y:S01]  /*0940*/  UIADD3 UR6, UPT, UPT, -UR12, URZ, URZ ;  /* 0x000000ff0c067290 */ /* 0x000fe2000fffe1ff */
[----:B------:R-:W4:Y:S01]  /*0950*/  S2UR UR12, SR_CTAID.X ;  /* 0x00000000000c79c3 */ /* 0x000f220000002500 */
[----:B------:R-:W-:Y:S02]  /*0960*/  USHF.R.U32.HI UR7, URZ, 0x1, UR26 ;  /* 0x00000001ff077899 */ /* 0x000fe4000801161a */
[----:B-1----:R-:W-:Y:S01]  /*0970*/  UIMAD UR5, UR24, UR26, URZ ;  /* 0x0000001a180572a4 */ /* 0x002fe2000f8e02ff */
[----:B------:R-:W1:Y:S01]  /*0980*/  LDCU.64 UR16, c[0x0][0x380] ;  /* 0x00007000ff1077ac */ /* 0x000e620008000a00 */
[----:B------:R-:W0:Y:S01]  /*0990*/  LDCU.64 UR18, c[0x0][0x388] ;  /* 0x00007100ff1277ac */ /* 0x000e220008000a00 */
[----:B---3--:R-:W-:-:S02]  /*09a0*/  USHF.R.U32.HI UR9, URZ, 0x1, UR13 ;  /* 0x00000001ff097899 */ /* 0x008fc4000801160d */
[----:B------:R-:W-:Y:S02]  /*09b0*/  UIMAD UR8, UR4, UR13, URZ ;  /* 0x0000000d040872a4 */ /* 0x000fe4000f8e02ff */
[----:B------:R-:W-:Y:S01]  /*09c0*/  ULEA UR4, UR5, UR4, 0x4 ;  /* 0x0000000405047291 */ /* 0x000fe2000f8e20ff */
[----:B0-----:R-:W-:Y:S02]  /*09d0*/  LOP3.LUT R2, R0, 0x3, RZ, 0xc0, !PT ;  /* 0x0000000300027812 */ /* 0x001fe400078ec0ff */
[----:B------:R-:W-:-:S05]  /*09e0*/  SHF.R.U32.HI R13, RZ, 0x2, R0 ;  /* 0x00000002ff0d7819 */ /* 0x000fca0000011600 */
[----:B------:R-:W-:-:S04]  /*09f0*/  IMAD.WIDE.U32 R26, R13, UR7, R2 ;  /* 0x000000070d1a7c25 */ /* 0x000fc8000f8e0002 */
[----:B------:R-:W-:Y:S01]  /*0a00*/  IMAD.WIDE.U32 R2, R13, UR9, R2 ;  /* 0x000000090d027c25 */ /* 0x000fe2000f8e0002 */
[----:B------:R-:W-:-:S04]  /*0a10*/  SHF.L.U64.HI R0, R26, 0x2, R27 ;  /* 0x000000021a007819 */ /* 0x000fc8000001021b */
[----:B-1--4-:R-:W-:-:S07]  /*0a20*/  SHF.L.U64.HI R28, R2, 0x2, R3 ;  /* 0x00000002021c7819 */ /* 0x012fce0000010203 */
.L_x_3:
[----:B------:R-:W-:Y:S01]  /*0a30*/  ULEA UR5, UP0, UR12, UR8, 0x4 ;  /* 0x000000080c057291 */ /* 0x000fe2000f8020ff */
[----:B------:R-:W-:Y:S01]  /*0a40*/  IMAD.U32 R17, RZ, RZ, UR26 ;  /* 0x0000001aff117e24 */ /* 0x000fe2000f8e00ff */
[----:B------:R-:W-:Y:S01]  /*0a50*/  UIMAD.WIDE.U32 UR10, UR4, 0x2, UR16 ;  /* 0x00000002040a78a5 */ /* 0x000fe2000f8e0010 */
[----:B------:R-:W-:Y:S01]  /*0a60*/  IMAD.U32 R19, RZ, RZ, UR13 ;  /* 0x0000000dff137e24 */ /* 0x000fe2000f8e00ff */
[----:B------:R-:W-:Y:S02]  /*0a70*/  ULEA.HI.X.SX32 UR7, UR8, URZ, 0x1, UP0 ;  /* 0x000000ff08077291 */ /* 0x000fe400080f0eff */
[----:B------:R-:W-:Y:S02]  /*0a80*/  ULEA UR9, UP0, UR5, UR18, 0x1 ;  /* 0x0000001205097291 */ /* 0x000fe4000f8008ff */
[----:B------:R-:W-:Y:S02]  /*0a90*/  LEA R22, P0, R26, UR10, 0x2 ;  /* 0x0000000a1a167c11 */ /* 0x000fe4000f8010ff */
[----:B------:R-:W-:-:S02]  /*0aa0*/  ULEA.HI.X UR5, UR5, UR19, UR7, 0x1, UP0 ;  /* 0x0000001305057291 */ /* 0x000fc400080f0c07 */
[----:B------:R-:W-:Y:S02]  /*0ab0*/  LEA R24, P1, R2, UR9, 0x2 ;  /* 0x0000000902187c11 */ /* 0x000fe4000f8210ff */
[----:B------:R-:W-:Y:S02]  /*0ac0*/  IADD3.X R23, PT, PT, R0, UR11, RZ, P0, !PT ;  /* 0x0000000b00177c10 */ /* 0x000fe400087fe4ff */
[----:B------:R-:W-:Y:S01]  /*0ad0*/  IADD3.X R25, PT, PT, R28, UR5, RZ, P1, !PT ;  /* 0x000000051c197c10 */ /* 0x000fe20008ffe4ff */
[----:B------:R-:W-:Y:S02]  /*0ae0*/  IMAD.WIDE.U32 R16, R17, 0x10, R22 ;  /* 0x0000001011107825 */ /* 0x000fe400078e0016 */
[----:B--2---:R-:W2:Y:S02]  /*0af0*/  LDG.E R12, desc[UR14][R22.64] ;  /* 0x0000000e160c7981 */ /* 0x004ea4000c1e1900 */
[----:B------:R-:W-:Y:S02]  /*0b00*/  IMAD.WIDE.U32 R18, R19, 0x10, R24 ;  /* 0x0000001013127825 */ /* 0x000fe400078e0018 */
[----:B------:R-:W2:Y:S04]  /*0b10*/  LDG.E R13, desc[UR14][R16.64] ;  /* 0x0000000e100d7981 */ /* 0x000ea8000c1e1900 */
[----:B------:R-:W2:Y:S04]  /*0b20*/  LDG.E R15, desc[UR14][R16.64+0x10] ;  /* 0x0000100e100f7981 */ /* 0x000ea8000c1e1900 */
[----:B------:R-:W2:Y:S04]  /*0b30*/  LDG.E R20, desc[UR14][R24.64] ;  /* 0x0000000e18147981 */ /* 0x000ea8000c1e1900 */
[----:B------:R-:W2:Y:S04]  /*0b40*/  LDG.E R21, desc[UR14][R24.64+0x10] ;  /* 0x0000100e18157981 */ /* 0x000ea8000c1e1900 */
[----:B------:R-:W2:Y:S04]  /*0b50*/  LDG.E R14, desc[UR14][R22.64+0x10] ;  /* 0x0000100e160e7981 */ /* 0x000ea8000c1e1900 */
[----:B------:R-:W3:Y:S04]  /*0b60*/  LDG.E R16, desc[UR14][R18.64] ;  /* 0x0000000e12107981 */ /* 0x000ee8000c1e1900 */
[----:B------:R-:W3:Y:S01]  /*0b70*/  LDG.E R17, desc[UR14][R18.64+0x10] ;  /* 0x0000100e12117981 */ /* 0x000ee2000c1e1900 */
[----:B------:R-:W-:-:S04]  /*0b80*/  UIADD3 UR6, UPT, UPT, UR6, 0x1, URZ ;  /* 0x0000000106067890 */ /* 0x000fc8000fffe0ff */
[----:B------:R-:W-:Y:S02]  /*0b90*/  UISETP.NE.AND UP0, UPT, UR6, URZ, UPT ;  /* 0x000000ff0600728c */ /* 0x000fe4000bf05270 */
[----:B------:R-:W-:Y:S02]  /*0ba0*/  UIADD3 UR4, UPT, UPT, UR4, 0x10, URZ ;  /* 0x0000001004047890 */ /* 0x000fe4000fffe0ff */
[----:B------:R-:W-:Y:S01]  /*0bb0*/  ULEA UR8, UR13, UR8, 0x4 ;  /* 0x000000080d087291 */ /* 0x000fe2000f8e20ff */
[C---:B--2---:R-:W-:Y:S08]  /*0bc0*/  HMMA.16816.F32 R4, R12.reuse, R20, R4 ;  /* 0x000000140c04723c */ /* 0x044ff00000001804 */
[----:B---3--:R-:W-:Y:S01]  /*0bd0*/  HMMA.16816.F32 R8, R12, R16, R8 ;  /* 0x000000100c08723c */ /* 0x008fe20000001808 */
[----:B------:R-:W-:-:S04]  /*0be0*/  NOP ;  /* 0x0000000000007918 */ /* 0x000fc80000000000 */
[----:B------:R-:W-:-:S15]  /*0bf0*/  BRA.U UP0, `(.L_x_3) ;  /* 0xfffffffd008c7547 */ /* 0x000fde000b83ffff */
.L_x_0:
[----:B------:R-:W0:Y:S01]  /*0c00*/  S2R R12, SR_LANEID ;  /* 0x00000000000c7919 */ /* 0x000e220000000000 */
[----:B------:R-:W1:Y:S01]  /*0c10*/  LDC R13, c[0x0][0x39c] ;  /* 0x0000e700ff0d7b82 */ /* 0x000e620000000800 */
[----:B------:R-:W3:Y:S07]  /*0c20*/  S2R R15, SR_CTAID.X ;  /* 0x00000000000f7919 */ /* 0x000eee0000002500 */
[----:B------:R-:W4:Y:S01]  /*0c30*/  LDC.64 R2, c[0x0][0x390] ;  /* 0x0000e400ff027b82 */ /* 0x000f220000000a00 */
[----:B-1----:R-:W-:Y:S01]  /*0c40*/  IMAD R0, R13, UR24, RZ ;  /* 0x000000180d007c24 */ /* 0x002fe2000f8e02ff */
[----:B------:R-:W-:Y:S01]  /*0c50*/  SHF.R.U32.HI R19, RZ, 0x1, R13 ;  /* 0x00000001ff137819 */ /* 0x000fe2000001160d */
[----:B------:R-:W-:-:S02]  /*0c60*/  IMAD.MOV.U32 R13, RZ, RZ, RZ ;  /* 0x000000ffff0d7224 */ /* 0x000fc400078e00ff */
[----:B------:R-:W-:Y:S01]  /*0c70*/  IMAD.SHL.U32 R0, R0, 0x10, RZ ;  /* 0x0000001000007824 */ /* 0x000fe200078e00ff */
[----:B0-----:R-:W-:Y:S02]  /*0c80*/  SHF.R.U32.HI R17, RZ, 0x2, R12 ;  /* 0x00000002ff117819 */ /* 0x001fe4000001160c */
[----:B------:R-:W-:Y:S02]  /*0c90*/  LOP3.LUT R12, R12, 0x3, RZ, 0xc0, !PT ;  /* 0x000000030c0c7812 */ /* 0x000fe400078ec0ff */
[----:B---3--:R-:W-:-:S03]  /*0ca0*/  LEA R14, P0, R15, R0, 0x4 ;  /* 0x000000000f0e7211 */ /* 0x008fc600078020ff */
[----:B------:R-:W-:Y:S01]  /*0cb0*/  IMAD.WIDE.U32 R12, R17, R19, R12 ;  /* 0x00000013110c7225 */ /* 0x000fe200078e000c */
[----:B------:R-:W-:Y:S02]  /*0cc0*/  LEA.HI.X.SX32 R0, R0, RZ, 0x1, P0 ;  /* 0x000000ff00007211 */ /* 0x000fe400000f0eff */
[----:B----4-:R-:W-:-:S04]  /*0cd0*/  LEA R15, P0, R14, R2, 0x2 ;  /* 0x000000020e0f7211 */ /* 0x010fc800078010ff */
[----:B------:R-:W-:Y:S02]  /*0ce0*/  LEA.HI.X R3, R14, R3, R0, 0x2, P0 ;  /* 0x000000030e037211 */ /* 0x000fe400000f1400 */
[----:B------:R-:W-:-:S04]  /*0cf0*/  LEA R2, P0, R12, R15, 0x3 ;  /* 0x0000000f0c027211 */ /* 0x000fc800078018ff */
[----:B------:R-:W-:-:S03]  /*0d00*/  LEA.HI.X R3, R12, R3, R13, 0x3, P0 ;  /* 0x000000030c037211 */ /* 0x000fc600000f1c0d */
[----:B------:R-:W-:Y:S02]  /*0d10*/  IMAD.WIDE.U32 R12, R19, 0x40, R2 ;  /* 0x00000040130c7825 */ /* 0x000fe400078e0002 */
[----:B--2---:R-:W-:Y:S04]  /*0d20*/  STG.E.64 desc[UR14][R2.64], R4 ;  /* 0x0000000402007986 */ /* 0x004fe8000c101b0e */
[----:B------:R-:W-:Y:S04]  /*0d30*/  STG.E.64 desc[UR14][R12.64], R6 ;  /* 0x000000060c007986 */ /* 0x000fe8000c101b0e */
[----:B------:R-:W-:Y:S04]  /*0d40*/  STG.E.64 desc[UR14][R2.64+0x20], R8 ;  /* 0x0000200802007986 */ /* 0x000fe8000c101b0e */
[----:B------:R-:W-:Y:S01]  /*0d50*/  STG.E.64 desc[UR14][R12.64+0x20], R10 ;  /* 0x0000200a0c007986 */ /* 0x000fe2000c101b0e */
[----:B------:R-:W-:Y:S05]  /*0d60*/  EXIT ;  /* 0x000000000000794d */ /* 0x000fea0003800000 */
.L_x_4:
[----:B------:R-:W-:-:S00]  /*0d70*/  BRA `(.L_x_4) ;  /* 0xfffffffc00fc7947 */ /* 0x000fc0000383ffff */
[----:B------:R-:W-:-:S00]  /*0d80*/  NOP ;  /* 0x0000000000007918 */ /* 0x000fc00000000000 */
[----:B------:R-:W-:-:S00]  /*0d90*/  NOP ;  /* 0x0000000000007918 */ /* 0x000fc00000000000 */
[----:B------:R-:W-:-:S00]  /*0da0*/  NOP ;  /* 0x0000000000007918 */ /* 0x000fc00000000000 */
[----:B------:R-:W-:-:S00]  /*0db0*/  NOP ;  /* 0x0000000000007918 */ /* 0x000fc00000000000 */
[----:B------:R-:W-:-:S00]  /*0dc0*/  NOP ;  /* 0x0000000000007918 */ /* 0x000fc00000000000 */
[----:B------:R-:W-:-:S00]  /*0dd0*/  NOP ;  /* 0x0000000000007918 */ /* 0x000fc00000000000 */
[----:B------:R-:W-:-:S00]  /*0de0*/  NOP ;  /* 0x0000000000007918 */ /* 0x000fc00000000000 */
[----:B------:R-:W-:-:S00]  /*0df0*/  NOP ;  /* 0x0000000000007918 */ /* 0x000fc00000000000 */
.L_x_5:


//--------------------- .nv.shared.reserved.0     --------------------------
	.section	.nv.shared.reserved.0,"aw",@nobits
	.weak		__nv_reservedSMEM_offset_0_alias
	.size		__nv_reservedSMEM_offset_0_alias, 0, 64
	.other		__nv_reservedSMEM_offset_0_alias,@"STO_CUDA_RESERVED_SHARED STV_DEFAULT"
__nv_reservedSMEM_offset_0_alias:
	.zero		0
	.zero		64


//--------------------- .nv.constant0._Z16wmma_gemm_kernelPK6__halfS1_Pfiii --------------------------
	.section	.nv.constant0._Z16wmma_gemm_kernelPK6__halfS1_Pfiii,"a",@progbits
	.sectionflags	@""
	.align	4
.nv.constant0._Z16wmma_gemm_kernelPK6__halfS1_Pfiii:
	.zero		932


//--------------------- SYMBOLS --------------------------

	.type		.nv.reservedSmem.offset0,@object
	.size		.nv.reservedSmem.offset0,0x4
